	.headerflags	@"EF_CUDA_TEXMODE_UNIFIED EF_CUDA_64BIT_ADDRESS EF_CUDA_ACCELERATORS EF_CUDA_SM90 EF_CUDA_VIRTUAL_SM(EF_CUDA_SM90)"
	.elftype	@"ET_EXEC"


//--------------------- .nv.info                  --------------------------
	.section	.nv.info,"",@"SHT_CUDA_INFO"
	.align	4


	//----- nvinfo : EIATTR_REGCOUNT
	.align		4
        /*0000*/ 	.byte	0x04, 0x2f
        /*0002*/ 	.short	(.L_1 - .L_0)
	.align		4
.L_0:
        /*0004*/ 	.word	index@(triton_poi_fused_cat_13)
        /*0008*/ 	.word	0x00000020


	//----- nvinfo : EIATTR_MIN_STACK_SIZE
	.align		4
.L_1:
        /*000c*/ 	.byte	0x04, 0x12
        /*000e*/ 	.short	(.L_3 - .L_2)
	.align		4
.L_2:
        /*0010*/ 	.word	index@(triton_poi_fused_cat_13)
        /*0014*/ 	.word	0x00000000


	//----- nvinfo : EIATTR_FRAME_SIZE
	.align		4
.L_3:
        /*0018*/ 	.byte	0x04, 0x11
        /*001a*/ 	.short	(.L_5 - .L_4)
	.align		4
.L_4:
        /*001c*/ 	.word	index@(triton_poi_fused_cat_13)
        /*0020*/ 	.word	0x00000000


	//----- nvinfo : EIATTR_MIN_STACK_SIZE
	.align		4
.L_5:
        /*0024*/ 	.byte	0x04, 0x12
        /*0026*/ 	.short	(.L_7 - .L_6)
	.align		4
.L_6:
        /*0028*/ 	.word	index@(triton_poi_fused_cat_13)
        /*002c*/ 	.word	0x00000000
.L_7:


//--------------------- .nv.info.triton_poi_fused_cat_13 --------------------------
	.section	.nv.info.triton_poi_fused_cat_13,"",@"SHT_CUDA_INFO"
	.sectionflags	@""
	.align	4


	//----- nvinfo : EIATTR_CUDA_API_VERSION
	.align		4
        /*0000*/ 	.byte	0x04, 0x37
        /*0002*/ 	.short	(.L_9 - .L_8)
.L_8:
        /*0004*/ 	.word	0x0000007c


	//----- nvinfo : EIATTR_KPARAM_INFO
	.align		4
.L_9:
        /*0008*/ 	.byte	0x04, 0x17
        /*000a*/ 	.short	(.L_11 - .L_10)
.L_10:
        /*000c*/ 	.word	0x00000000
        /*0010*/ 	.short	0x0004
        /*0012*/ 	.short	0x0020
        /*0014*/ 	.byte	0x00, 0xf0, 0x11, 0x00


	//----- nvinfo : EIATTR_KPARAM_INFO
	.align		4
.L_11:
        /*0018*/ 	.byte	0x04, 0x17
        /*001a*/ 	.short	(.L_13 - .L_12)
.L_12:
        /*001c*/ 	.word	0x00000000
        /*0020*/ 	.short	0x0003
        /*0022*/ 	.short	0x0018
        /*0024*/ 	.byte	0x00, 0xf4, 0x21, 0x00


	//----- nvinfo : EIATTR_KPARAM_INFO
	.align		4
.L_13:
        /*0028*/ 	.byte	0x04, 0x17
        /*002a*/ 	.short	(.L_15 - .L_14)
.L_14:
        /*002c*/ 	.word	0x00000000
        /*0030*/ 	.short	0x0002
        /*0032*/ 	.short	0x0010
        /*0034*/ 	.byte	0x00, 0xf4, 0x21, 0x00


	//----- nvinfo : EIATTR_KPARAM_INFO
	.align		4
.L_15:
        /*0038*/ 	.byte	0x04, 0x17
        /*003a*/ 	.short	(.L_17 - .L_16)
.L_16:
        /*003c*/ 	.word	0x00000000
        /*0040*/ 	.short	0x0001
        /*0042*/ 	.short	0x0008
        /*0044*/ 	.byte	0x00, 0xf4, 0x21, 0x00


	//----- nvinfo : EIATTR_KPARAM_INFO
	.align		4
.L_17:
        /*0048*/ 	.byte	0x04, 0x17
        /*004a*/ 	.short	(.L_19 - .L_18)
.L_18:
        /*004c*/ 	.word	0x00000000
        /*0050*/ 	.short	0x0000
        /*0052*/ 	.short	0x0000
        /*0054*/ 	.byte	0x00, 0xf4, 0x21, 0x00


	//----- nvinfo : EIATTR_SPARSE_MMA_MASK
	.align		4
.L_19:
        /*0058*/ 	.byte	0x03, 0x50
        /*005a*/ 	.short	0x0000


	//----- nvinfo : EIATTR_MAXREG_COUNT
	.align		4
        /*005c*/ 	.byte	0x03, 0x1b
        /*005e*/ 	.short	0x00ff


	//----- nvinfo : EIATTR_EXIT_INSTR_OFFSETS
	.align		4
        /*0060*/ 	.byte	0x04, 0x1c
        /*0062*/ 	.short	(.L_21 - .L_20)


	//   ....[0]....
.L_20:
        /*0064*/ 	.word	0x000007f0


	//----- nvinfo : EIATTR_REQNTID
	.align		4
.L_21:
        /*0068*/ 	.byte	0x04, 0x10
        /*006a*/ 	.short	(.L_23 - .L_22)
.L_22:
        /*006c*/ 	.word	0x00000080
        /*0070*/ 	.word	0x00000001
        /*0074*/ 	.word	0x00000001


	//----- nvinfo : EIATTR_CBANK_PARAM_SIZE
	.align		4
.L_23:
        /*0078*/ 	.byte	0x03, 0x19
        /*007a*/ 	.short	0x0024


	//----- nvinfo : EIATTR_PARAM_CBANK
	.align		4
        /*007c*/ 	.byte	0x04, 0x0a
        /*007e*/ 	.short	(.L_25 - .L_24)
	.align		4
.L_24:
        /*0080*/ 	.word	index@(.nv.constant0.triton_poi_fused_cat_13)
        /*0084*/ 	.short	0x0210
        /*0086*/ 	.short	0x0024


	//----- nvinfo : EIATTR_SW_WAR
	.align		4
.L_25:
        /*0088*/ 	.byte	0x04, 0x36
        /*008a*/ 	.short	(.L_27 - .L_26)
.L_26:
        /*008c*/ 	.word	0x00000008
.L_27:


//--------------------- .nv.callgraph             --------------------------
	.section	.nv.callgraph,"",@"SHT_CUDA_CALLGRAPH"
	.align	4
	.sectionentsize	8
	.align		4
        /*0000*/ 	.word	0x00000000
	.align		4
        /*0004*/ 	.word	0xffffffff
	.align		4
        /*0008*/ 	.word	0x00000000
	.align		4
        /*000c*/ 	.word	0xfffffffe
	.align		4
        /*0010*/ 	.word	0x00000000
	.align		4
        /*0014*/ 	.word	0xfffffffd
	.align		4
        /*0018*/ 	.word	0x00000000
	.align		4
        /*001c*/ 	.word	0xfffffffc


//--------------------- .text.triton_poi_fused_cat_13 --------------------------
	.section	.text.triton_poi_fused_cat_13,"ax",@progbits
	.align	128
        .global         triton_poi_fused_cat_13
        .type           triton_poi_fused_cat_13,@function
        .size           triton_poi_fused_cat_13,(.L_x_1 - triton_poi_fused_cat_13)
        .other          triton_poi_fused_cat_13,@"STO_CUDA_ENTRY STV_DEFAULT"
triton_poi_fused_cat_13:
.text.triton_poi_fused_cat_13:
[----:B------:R-:W-:Y:S01]  /*0000*/  LDC R1, c[0x0][0x28] ;  /* 0x00000a00ff017b82 */ /* 0x000fe20000000800 */
[----:B------:R-:W1:Y:S07]  /*0010*/  S2R R0, SR_TID.X ;  /* 0x0000000000007919 */ /* 0x000e6e0000002100 */
[----:B------:R-:W2:Y:S01]  /*0020*/  LDC.64 R12, c[0x0][0x210] ;  /* 0x00008400ff0c7b82 */ /* 0x000ea20000000a00 */
[----:B------:R-:W-:Y:S01]  /*0030*/  IMAD.MOV.U32 R16, RZ, RZ, RZ ;  /* 0x000000ffff107224 */ /* 0x000fe200078e00ff */
[----:B------:R-:W-:Y:S01]  /*0040*/  CS2R R4, SRZ ;  /* 0x0000000000047805 */ /* 0x000fe2000001ff00 */
[----:B------:R-:W3:Y:S01]  /*0050*/  S2R R2, SR_CTAID.X ;  /* 0x0000000000027919 */ /* 0x000ee20000002500 */
[----:B------:R-:W-:Y:S01]  /*0060*/  CS2R R6, SRZ ;  /* 0x0000000000067805 */ /* 0x000fe2000001ff00 */
[----:B------:R-:W-:-:S03]  /*0070*/  ULDC.64 UR4, c[0x0][0x208] ;  /* 0x0000820000047ab9 */ /* 0x000fc60000000a00 */
[----:B------:R-:W4:Y:S01]  /*0080*/  LDC.64 R14, c[0x0][0x218] ;  /* 0x00008600ff0e7b82 */ /* 0x000f220000000a00 */
[----:B------:R-:W-:Y:S01]  /*0090*/  CS2R R24, SRZ ;  /* 0x0000000000187805 */ /* 0x000fe2000001ff00 */
[----:B------:R-:W-:Y:S01]  /*00a0*/  IMAD.MOV.U32 R28, RZ, RZ, RZ ;  /* 0x000000ffff1c7224 */ /* 0x000fe200078e00ff */
[----:B------:R-:W-:Y:S01]  /*00b0*/  ULDC.64 UR6, c[0x0][0x220] ;  /* 0x0000880000067ab9 */ /* 0x000fe20000000a00 */
[----:B-1----:R-:W-:Y:S01]  /*00c0*/  IMAD.SHL.U32 R0, R0, 0x4, RZ ;  /* 0x0000000400007824 */ /* 0x002fe200078e00ff */
[----:B---3--:R-:W-:-:S04]  /*00d0*/  SHF.R.S32.HI R3, RZ, 0x15, R2 ;  /* 0x00000015ff037819 */ /* 0x008fc80000011402 */
[----:B------:R-:W-:Y:S02]  /*00e0*/  LOP3.LUT R21, R0, 0x1fc, RZ, 0xc0, !PT ;  /* 0x000001fc00157812 */ /* 0x000fe400078ec0ff */
[----:B------:R-:W-:-:S03]  /*00f0*/  SGXT R0, R3, 0x1 ;  /* 0x000000010300781a */ /* 0x000fc60000000200 */
[----:B------:R-:W-:-:S05]  /*0100*/  IMAD R21, R2, 0x400, R21 ;  /* 0x0000040002157824 */ /* 0x000fca00078e0215 */
[CC--:B------:R-:W-:Y:S02]  /*0110*/  LEA.HI R18, R0.reuse, R21.reuse, RZ, 0xa ;  /* 0x0000001500127211 */ /* 0x0c0fe400078f50ff */
[----:B------:R-:W-:Y:S02]  /*0120*/  LEA.HI R3, R0, R21, RZ, 0x11 ;  /* 0x0000001500037211 */ /* 0x000fe400078f88ff */
[----:B------:R-:W-:Y:S02]  /*0130*/  SHF.R.S32.HI R19, RZ, 0xa, R18 ;  /* 0x0000000aff137819 */ /* 0x000fe40000011412 */
[----:B------:R-:W-:Y:S02]  /*0140*/  SHF.R.S32.HI R22, RZ, 0x11, R3 ;  /* 0x00000011ff167819 */ /* 0x000fe40000011403 */
[----:B------:R-:W-:Y:S02]  /*0150*/  LEA.HI R2, R19, R19, RZ, 0x7 ;  /* 0x0000001313027211 */ /* 0x000fe400078f38ff */
[----:B------:R-:W-:Y:S01]  /*0160*/  LOP3.LUT R3, R3, 0xfffe0000, RZ, 0xc0, !PT ;  /* 0xfffe000003037812 */ /* 0x000fe200078ec0ff */
[----:B------:R-:W-:Y:S01]  /*0170*/  IMAD.U32 R22, R22, 0x10000, RZ ;  /* 0x0001000016167824 */ /* 0x000fe200078e00ff */
[----:B------:R-:W-:-:S04]  /*0180*/  LOP3.LUT R2, R2, 0xffffff80, RZ, 0xc0, !PT ;  /* 0xffffff8002027812 */ /* 0x000fc800078ec0ff */
[----:B------:R-:W-:Y:S01]  /*0190*/  IADD3 R3, R22, R21, -R3 ;  /* 0x0000001516037210 */ /* 0x000fe20007ffe803 */
[----:B------:R-:W-:-:S04]  /*01a0*/  IMAD.IADD R19, R19, 0x1, -R2 ;  /* 0x0000000113137824 */ /* 0x000fc800078e0a02 */
[----:B--2---:R-:W-:Y:S01]  /*01b0*/  IMAD.WIDE R2, R3, 0x4, R12 ;  /* 0x0000000403027825 */ /* 0x004fe200078e020c */
[----:B------:R-:W-:-:S03]  /*01c0*/  ISETP.GE.AND P2, PT, R19, 0x40, PT ;  /* 0x000000401300780c */ /* 0x000fc60003f46270 */
[----:B----4-:R-:W-:-:S10]  /*01d0*/  IMAD.WIDE R10, R19, 0x4, R14 ;  /* 0x00000004130a7825 */ /* 0x010fd400078e020e */
[----:B------:R1:W2:Y:S04]  /*01e0*/  @!P2 LDG.E.128 R4, desc[UR4][R2.64] ;  /* 0x000000040204a981 */ /* 0x0002a8000c1e1d00 */
[----:B------:R-:W3:Y:S01]  /*01f0*/  @!P2 LDG.E.EL R16, desc[UR4][R10.64] ;  /* 0x000000040a10a981 */ /* 0x000ee2000c2e1900 */
[----:B------:R-:W-:Y:S01]  /*0200*/  VIADD R23, R21, 0x200 ;  /* 0x0000020015177836 */ /* 0x000fe20000000000 */
[----:B------:R-:W-:Y:S01]  /*0210*/  LOP3.LUT R18, R18, 0xfffffc00, RZ, 0xc0, !PT ;  /* 0xfffffc0012127812 */ /* 0x000fe200078ec0ff */
[----:B------:R-:W-:Y:S01]  /*0220*/  IMAD.MOV.U32 R20, RZ, RZ, RZ ;  /* 0x000000ffff147224 */ /* 0x000fe200078e00ff */
[----:B------:R-:W4:Y:S02]  /*0230*/  @!P2 LDG.E.EL R24, desc[UR4][R10.64] ;  /* 0x000000040a18a981 */ /* 0x000f24000c2e1900 */
[----:B------:R-:W-:-:S02]  /*0240*/  LEA.HI R26, R0, R23, RZ, 0xa ;  /* 0x00000017001a7211 */ /* 0x000fc400078f50ff */
[----:B------:R-:W-:Y:S01]  /*0250*/  LEA.HI R8, R0, R23, RZ, 0x11 ;  /* 0x0000001700087211 */ /* 0x000fe200078f88ff */
[----:B------:R-:W5:Y:S01]  /*0260*/  @!P2 LDG.E.EL R25, desc[UR4][R10.64] ;  /* 0x000000040a19a981 */ /* 0x000f62000c2e1900 */
[----:B------:R-:W-:Y:S02]  /*0270*/  SHF.R.S32.HI R17, RZ, 0xa, R26 ;  /* 0x0000000aff117819 */ /* 0x000fe4000001141a */
[----:B------:R-:W-:Y:S01]  /*0280*/  SHF.R.S32.HI R27, RZ, 0x11, R8 ;  /* 0x00000011ff1b7819 */ /* 0x000fe20000011408 */
[----:B------:R1:W4:Y:S01]  /*0290*/  @!P2 LDG.E.EL R28, desc[UR4][R10.64] ;  /* 0x000000040a1ca981 */ /* 0x000322000c2e1900 */
[----:B------:R-:W-:Y:S02]  /*02a0*/  LEA.HI R0, R17, R17, RZ, 0x7 ;  /* 0x0000001111007211 */ /* 0x000fe400078f38ff */
[----:B------:R-:W-:Y:S01]  /*02b0*/  LOP3.LUT R8, R8, 0xfffe0000, RZ, 0xc0, !PT ;  /* 0xfffe000008087812 */ /* 0x000fe200078ec0ff */
[----:B------:R-:W-:Y:S01]  /*02c0*/  IMAD.U32 R27, R27, 0x10000, RZ ;  /* 0x000100001b1b7824 */ /* 0x000fe200078e00ff */
[----:B------:R-:W-:-:S02]  /*02d0*/  LOP3.LUT R0, R0, 0xffffff80, RZ, 0xc0, !PT ;  /* 0xffffff8000007812 */ /* 0x000fc400078ec0ff */
[----:B------:R-:W-:Y:S02]  /*02e0*/  LOP3.LUT R26, R26, 0xfffffc00, RZ, 0xc0, !PT ;  /* 0xfffffc001a1a7812 */ /* 0x000fe400078ec0ff */
[----:B-1----:R-:W-:Y:S01]  /*02f0*/  IADD3 R3, R27, R23, -R8 ;  /* 0x000000171b037210 */ /* 0x002fe20007ffe808 */
[----:B------:R-:W-:Y:S01]  /*0300*/  IMAD.IADD R17, R17, 0x1, -R0 ;  /* 0x0000000111117824 */ /* 0x000fe200078e0a00 */
[----:B------:R-:W-:Y:S01]  /*0310*/  CS2R R8, SRZ ;  /* 0x0000000000087805 */ /* 0x000fe2000001ff00 */
[----:B------:R-:W-:Y:S02]  /*0320*/  IMAD.IADD R26, R23, 0x1, -R26 ;  /* 0x00000001171a7824 */ /* 0x000fe400078e0a1a */
[----:B------:R-:W-:Y:S01]  /*0330*/  IMAD.WIDE R12, R3, 0x4, R12 ;  /* 0x00000004030c7825 */ /* 0x000fe200078e020c */
[C---:B------:R-:W-:Y:S02]  /*0340*/  ISETP.GE.AND P1, PT, R17.reuse, 0x40, PT ;  /* 0x000000401100780c */ /* 0x040fe40003f26270 */
[----:B------:R-:W-:Y:S01]  /*0350*/  CS2R R2, SRZ ;  /* 0x0000000000027805 */ /* 0x000fe2000001ff00 */
[----:B------:R-:W-:Y:S01]  /*0360*/  IMAD.MOV.U32 R0, RZ, RZ, RZ ;  /* 0x000000ffff007224 */ /* 0x000fe200078e00ff */
[----:B------:R-:W-:Y:S01]  /*0370*/  CS2R R10, SRZ ;  /* 0x00000000000a7805 */ /* 0x000fe2000001ff00 */
[----:B------:R-:W-:-:S04]  /*0380*/  IMAD.WIDE R14, R17, 0x4, R14 ;  /* 0x00000004110e7825 */ /* 0x000fc800078e020e */
[----:B------:R-:W-:Y:S02]  /*0390*/  IMAD.IADD R23, R21, 0x1, -R18 ;  /* 0x0000000115177824 */ /* 0x000fe400078e0a12 */
[----:B------:R-:W-:Y:S02]  /*03a0*/  IMAD.SHL.U32 R18, R19, 0x400, RZ ;  /* 0x0000040013127824 */ /* 0x000fe400078e00ff */
[----:B------:R-:W5:Y:S04]  /*03b0*/  @!P1 LDG.E.EL R20, desc[UR4][R14.64] ;  /* 0x000000040e149981 */ /* 0x000f68000c2e1900 */
[----:B------:R-:W5:Y:S04]  /*03c0*/  @!P1 LDG.E.EL R3, desc[UR4][R14.64] ;  /* 0x000000040e039981 */ /* 0x000f68000c2e1900 */
[----:B------:R-:W5:Y:S04]  /*03d0*/  @!P1 LDG.E.EL R0, desc[UR4][R14.64] ;  /* 0x000000040e009981 */ /* 0x000f68000c2e1900 */
[----:B------:R1:W5:Y:S04]  /*03e0*/  @!P1 LDG.E.EL R2, desc[UR4][R14.64] ;  /* 0x000000040e029981 */ /* 0x000368000c2e1900 */
[----:B------:R1:W5:Y:S02]  /*03f0*/  @!P1 LDG.E.128 R8, desc[UR4][R12.64] ;  /* 0x000000040c089981 */ /* 0x000364000c1e1d00 */
[----:B-1----:R-:W-:-:S02]  /*0400*/  SHF.R.S32.HI R15, RZ, 0x1f, R22 ;  /* 0x0000001fff0f7819 */ /* 0x002fc40000011416 */
[----:B------:R-:W-:Y:S02]  /*0410*/  IADD3 R22, P3, P4, R18, R23, R22 ;  /* 0x0000001712167210 */ /* 0x000fe40007c7e016 */
[----:B------:R-:W-:Y:S01]  /*0420*/  SHF.R.S32.HI R23, RZ, 0x1f, R23 ;  /* 0x0000001fff177819 */ /* 0x000fe20000011417 */
[----:B0-----:R-:W-:Y:S01]  /*0430*/  IMAD.SHL.U32 R12, R17, 0x400, RZ ;  /* 0x00000400110c7824 */ /* 0x001fe200078e00ff */
[----:B------:R-:W-:Y:S02]  /*0440*/  SHF.R.S32.HI R18, RZ, 0x1f, R18 ;  /* 0x0000001fff127819 */ /* 0x000fe40000011412 */
[----:B------:R-:W-:Y:S02]  /*0450*/  ISETP.GT.AND P0, PT, R19, 0x3f, PT ;  /* 0x0000003f1300780c */ /* 0x000fe40003f04270 */
[----:B------:R-:W-:Y:S02]  /*0460*/  IADD3.X R13, R18, R23, R15, P3, P4 ;  /* 0x00000017120d7210 */ /* 0x000fe40001fe840f */
[----:B------:R-:W-:-:S02]  /*0470*/  IADD3 R18, P4, P5, R12, R26, R27 ;  /* 0x0000001a0c127210 */ /* 0x000fc40007d9e01b */
[----:B------:R-:W-:Y:S02]  /*0480*/  SHF.R.S32.HI R15, RZ, 0x1f, R26 ;  /* 0x0000001fff0f7819 */ /* 0x000fe4000001141a */
[----:B------:R-:W-:Y:S02]  /*0490*/  SHF.R.S32.HI R14, RZ, 0x1f, R27 ;  /* 0x0000001fff0e7819 */ /* 0x000fe4000001141b */
[----:B------:R-:W-:Y:S02]  /*04a0*/  SHF.R.S32.HI R19, RZ, 0x1f, R12 ;  /* 0x0000001fff137819 */ /* 0x000fe4000001140c */
[----:B------:R-:W-:Y:S02]  /*04b0*/  LEA R26, P3, R22, UR6, 0x2 ;  /* 0x00000006161a7c11 */ /* 0x000fe4000f8610ff */
[----:B------:R-:W-:Y:S02]  /*04c0*/  IADD3.X R19, R19, R15, R14, P4, P5 ;  /* 0x0000000f13137210 */ /* 0x000fe400027ea40e */
[----:B------:R-:W-:-:S02]  /*04d0*/  CS2R R14, SRZ ;  /* 0x00000000000e7805 */ /* 0x000fc4000001ff00 */
[----:B------:R-:W-:Y:S02]  /*04e0*/  LEA.HI.X R27, R22, UR7, R13, 0x2, P3 ;  /* 0x00000007161b7c11 */ /* 0x000fe400098f140d */
[----:B------:R-:W-:Y:S02]  /*04f0*/  CS2R R12, SRZ ;  /* 0x00000000000c7805 */ /* 0x000fe4000001ff00 */
[----:B------:R-:W-:Y:S02]  /*0500*/  ISETP.GT.AND P3, PT, R17, 0x3f, PT ;  /* 0x0000003f1100780c */ /* 0x000fe40003f64270 */
[C---:B------:R-:W-:Y:S02]  /*0510*/  LEA R22, P4, R18.reuse, UR6, 0x2 ;  /* 0x0000000612167c11 */ /* 0x040fe4000f8810ff */
[----:B------:R0:W5:Y:S02]  /*0520*/  @P0 LDG.E.128 R12, desc[UR4][R26.64+-0x40000] ;  /* 0xfc0000041a0c0981 */ /* 0x000164000c1e1d00 */
[----:B------:R-:W-:-:S02]  /*0530*/  LEA.HI.X R23, R18, UR7, R19, 0x2, P4 ;  /* 0x0000000712177c11 */ /* 0x000fc4000a0f1413 */
[----:B------:R-:W-:Y:S01]  /*0540*/  CS2R R18, SRZ ;  /* 0x0000000000127805 */ /* 0x000fe2000001ff00 */
[----:B0-----:R-:W0:Y:S01]  /*0550*/  LDC.64 R26, c[0x0][0x228] ;  /* 0x00008a00ff1a7b82 */ /* 0x001e220000000a00 */
[----:B--2---:R-:W-:Y:S02]  /*0560*/  SEL R4, R4, RZ, !P2 ;  /* 0x000000ff04047207 */ /* 0x004fe40005000000 */
[----:B---3--:R-:W-:-:S05]  /*0570*/  SEL R17, R16, RZ, !P2 ;  /* 0x000000ff10117207 */ /* 0x008fca0005000000 */
[----:B------:R-:W-:Y:S01]  /*0580*/  FADD R4, R4, R17 ;  /* 0x0000001104047221 */ /* 0x000fe20000000000 */
[----:B------:R-:W-:-:S06]  /*0590*/  CS2R R16, SRZ ;  /* 0x0000000000107805 */ /* 0x000fcc000001ff00 */
[----:B------:R1:W2:Y:S01]  /*05a0*/  @P3 LDG.E.128 R16, desc[UR4][R22.64+-0x40000] ;  /* 0xfc00000416103981 */ /* 0x0002a2000c1e1d00 */
[----:B------:R-:W-:Y:S02]  /*05b0*/  SEL R29, R5, RZ, !P2 ;  /* 0x000000ff051d7207 */ /* 0x000fe40005000000 */
[----:B------:R-:W-:Y:S02]  /*05c0*/  SEL R6, R6, RZ, !P2 ;  /* 0x000000ff06067207 */ /* 0x000fe40005000000 */
[----:B------:R-:W-:Y:S02]  /*05d0*/  SEL R5, R7, RZ, !P2 ;  /* 0x000000ff07057207 */ /* 0x000fe40005000000 */
[----:B----4-:R-:W-:Y:S02]  /*05e0*/  SEL R24, R24, RZ, !P2 ;  /* 0x000000ff18187207 */ /* 0x010fe40005000000 */
[----:B-----5:R-:W-:Y:S02]  /*05f0*/  SEL R25, R25, RZ, !P2 ;  /* 0x000000ff19197207 */ /* 0x020fe40005000000 */
[----:B------:R-:W-:Y:S01]  /*0600*/  SEL R28, R28, RZ, !P2 ;  /* 0x000000ff1c1c7207 */ /* 0x000fe20005000000 */
[----:B------:R-:W-:-:S02]  /*0610*/  FADD R7, R29, R24 ;  /* 0x000000181d077221 */ /* 0x000fc40000000000 */
[----:B------:R-:W-:Y:S02]  /*0620*/  FADD R6, R6, R25 ;  /* 0x0000001906067221 */ /* 0x000fe40000000000 */
[----:B------:R-:W-:Y:S01]  /*0630*/  FADD R5, R5, R28 ;  /* 0x0000001c05057221 */ /* 0x000fe20000000000 */
[----:B0-----:R-:W-:Y:S01]  /*0640*/  IMAD.WIDE R26, R21, 0x4, R26 ;  /* 0x00000004151a7825 */ /* 0x001fe200078e021a */
[----:B------:R-:W-:Y:S02]  /*0650*/  SEL R2, R2, RZ, !P1 ;  /* 0x000000ff02027207 */ /* 0x000fe40004800000 */
[----:B------:R-:W-:Y:S02]  /*0660*/  SEL R8, R8, RZ, !P1 ;  /* 0x000000ff08087207 */ /* 0x000fe40004800000 */
[----:B------:R-:W-:Y:S02]  /*0670*/  SEL R9, R9, RZ, !P1 ;  /* 0x000000ff09097207 */ /* 0x000fe40004800000 */
[----:B------:R-:W-:-:S02]  /*0680*/  SEL R10, R10, RZ, !P1 ;  /* 0x000000ff0a0a7207 */ /* 0x000fc40004800000 */
[----:B------:R-:W-:-:S05]  /*0690*/  SEL R11, R11, RZ, !P1 ;  /* 0x000000ff0b0b7207 */ /* 0x000fca0004800000 */
[----:B------:R-:W-:Y:S01]  /*06a0*/  FADD R11, R11, R2 ;  /* 0x000000020b0b7221 */ /* 0x000fe20000000000 */
[----:B-1----:R-:W-:Y:S02]  /*06b0*/  SEL R23, R12, RZ, P0 ;  /* 0x000000ff0c177207 */ /* 0x002fe40000000000 */
[----:B------:R-:W-:Y:S02]  /*06c0*/  SEL R22, R13, RZ, P0 ;  /* 0x000000ff0d167207 */ /* 0x000fe40000000000 */
[----:B------:R-:W-:Y:S02]  /*06d0*/  SEL R12, R3, RZ, !P1 ;  /* 0x000000ff030c7207 */ /* 0x000fe40004800000 */
[----:B------:R-:W-:Y:S02]  /*06e0*/  SEL R13, R20, RZ, !P1 ;  /* 0x000000ff140d7207 */ /* 0x000fe40004800000 */
[----:B------:R-:W-:Y:S02]  /*06f0*/  SEL R3, R0, RZ, !P1 ;  /* 0x000000ff00037207 */ /* 0x000fe40004800000 */
[----:B------:R-:W-:-:S02]  /*0700*/  SEL R25, R14, RZ, P0 ;  /* 0x000000ff0e197207 */ /* 0x000fc40000000000 */
[----:B------:R-:W-:Y:S01]  /*0710*/  SEL R24, R15, RZ, P0 ;  /* 0x000000ff0f187207 */ /* 0x000fe20000000000 */
[----:B------:R-:W-:Y:S01]  /*0720*/  FADD R8, R8, R13 ;  /* 0x0000000d08087221 */ /* 0x000fe20000000000 */
[----:B------:R-:W-:Y:S01]  /*0730*/  FADD R9, R9, R12 ;  /* 0x0000000c09097221 */ /* 0x000fe20000000000 */
[----:B------:R-:W-:Y:S01]  /*0740*/  FADD R10, R10, R3 ;  /* 0x000000030a0a7221 */ /* 0x000fe20000000000 */
[----:B------:R-:W-:Y:S02]  /*0750*/  SEL R12, R4, R23, !P2 ;  /* 0x00000017040c7207 */ /* 0x000fe40005000000 */
[----:B------:R-:W-:Y:S02]  /*0760*/  SEL R13, R7, R22, !P2 ;  /* 0x00000016070d7207 */ /* 0x000fe40005000000 */
[----:B------:R-:W-:Y:S02]  /*0770*/  SEL R14, R6, R25, !P2 ;  /* 0x00000019060e7207 */ /* 0x000fe40005000000 */
[----:B------:R-:W-:-:S05]  /*0780*/  SEL R15, R5, R24, !P2 ;  /* 0x00000018050f7207 */ /* 0x000fca0005000000 */
[----:B------:R-:W-:Y:S01]  /*0790*/  STG.E.128 desc[UR4][R26.64], R12 ;  /* 0x0000000c1a007986 */ /* 0x000fe2000c101d04 */
[----:B--2---:R-:W-:Y:S02]  /*07a0*/  @P1 SEL R8, R16, RZ, P3 ;  /* 0x000000ff10081207 */ /* 0x004fe40001800000 */
[----:B------:R-:W-:Y:S02]  /*07b0*/  @P1 SEL R9, R17, RZ, P3 ;  /* 0x000000ff11091207 */ /* 0x000fe40001800000 */
[----:B------:R-:W-:Y:S02]  /*07c0*/  @P1 SEL R10, R18, RZ, P3 ;  /* 0x000000ff120a1207 */ /* 0x000fe40001800000 */
[----:B------:R-:W-:-:S05]  /*07d0*/  @P1 SEL R11, R19, RZ, P3 ;  /* 0x000000ff130b1207 */ /* 0x000fca0001800000 */
[----:B------:R-:W-:Y:S01]  /*07e0*/  STG.E.128 desc[UR4][R26.64+0x800], R8 ;  /* 0x000800081a007986 */ /* 0x000fe2000c101d04 */
[----:B------:R-:W-:Y:S05]  /*07f0*/  EXIT ;  /* 0x000000000000794d */ /* 0x000fea0003800000 */
.L_x_0:
[----:B------:R-:W-:-:S00]  /*0800*/  BRA `(.L_x_0) ;  /* 0xfffffffc00fc7947 */ /* 0x000fc0000383ffff */
[----:B------:R-:W-:-:S00]  /*0810*/  NOP ;  /* 0x0000000000007918 */ /* 0x000fc00000000000 */
        /* <DEDUP_REMOVED lines=14> */
.L_x_1:


//--------------------- .nv.constant0.triton_poi_fused_cat_13 --------------------------
	.section	.nv.constant0.triton_poi_fused_cat_13,"a",@progbits
	.sectionflags	@""
	.align	4
.nv.constant0.triton_poi_fused_cat_13:
	.zero		564
